	.headerflags	@"EF_CUDA_TEXMODE_UNIFIED EF_CUDA_64BIT_ADDRESS EF_CUDA_ACCELERATORS EF_CUDA_SM90 EF_CUDA_VIRTUAL_SM(EF_CUDA_SM90)"
	.elftype	@"ET_EXEC"


//--------------------- .nv.info                  --------------------------
	.section	.nv.info,"",@"SHT_CUDA_INFO"
	.align	4


	//----- nvinfo : EIATTR_REGCOUNT
	.align		4
        /*0000*/ 	.byte	0x04, 0x2f
        /*0002*/ 	.short	(.L_2 - .L_1)
	.align		4
.L_1:
        /*0004*/ 	.word	index@(triton_poi_fused_add_native_group_norm_relu_23)
        /*0008*/ 	.word	0x00000040


	//----- nvinfo : EIATTR_MIN_STACK_SIZE
	.align		4
.L_2:
        /*000c*/ 	.byte	0x04, 0x12
        /*000e*/ 	.short	(.L_4 - .L_3)
	.align		4
.L_3:
        /*0010*/ 	.word	index@(triton_poi_fused_add_native_group_norm_relu_23)
        /*0014*/ 	.word	0x00000000


	//----- nvinfo : EIATTR_FRAME_SIZE
	.align		4
.L_4:
        /*0018*/ 	.byte	0x04, 0x11
        /*001a*/ 	.short	(.L_6 - .L_5)
	.align		4
.L_5:
        /*001c*/ 	.word	index@(triton_poi_fused_add_native_group_norm_relu_23)
        /*0020*/ 	.word	0x00000000


	//----- nvinfo : EIATTR_MIN_STACK_SIZE
	.align		4
.L_6:
        /*0024*/ 	.byte	0x04, 0x12
        /*0026*/ 	.short	(.L_8 - .L_7)
	.align		4
.L_7:
        /*0028*/ 	.word	index@(triton_poi_fused_add_native_group_norm_relu_23)
        /*002c*/ 	.word	0x00000000
.L_8:


//--------------------- .nv.info.triton_poi_fused_add_native_group_norm_relu_23 --------------------------
	.section	.nv.info.triton_poi_fused_add_native_group_norm_relu_23,"",@"SHT_CUDA_INFO"
	.sectionflags	@""
	.align	4


	//----- nvinfo : EIATTR_CUDA_API_VERSION
	.align		4
        /*0000*/ 	.byte	0x04, 0x37
        /*0002*/ 	.short	(.L_10 - .L_9)
.L_9:
        /*0004*/ 	.word	0x0000007c


	//----- nvinfo : EIATTR_KPARAM_INFO
	.align		4
.L_10:
        /*0008*/ 	.byte	0x04, 0x17
        /*000a*/ 	.short	(.L_12 - .L_11)
.L_11:
        /*000c*/ 	.word	0x00000000
        /*0010*/ 	.short	0x0008
        /*0012*/ 	.short	0x003c
        /*0014*/ 	.byte	0x00, 0xf0, 0x11, 0x00


	//----- nvinfo : EIATTR_KPARAM_INFO
	.align		4
.L_12:
        /*0018*/ 	.byte	0x04, 0x17
        /*001a*/ 	.short	(.L_14 - .L_13)
.L_13:
        /*001c*/ 	.word	0x00000000
        /*0020*/ 	.short	0x0007
        /*0022*/ 	.short	0x0038
        /*0024*/ 	.byte	0x00, 0xf0, 0x11, 0x00


	//----- nvinfo : EIATTR_KPARAM_INFO
	.align		4
.L_14:
        /*0028*/ 	.byte	0x04, 0x17
        /*002a*/ 	.short	(.L_16 - .L_15)
.L_15:
        /*002c*/ 	.word	0x00000000
        /*0030*/ 	.short	0x0006
        /*0032*/ 	.short	0x0030
        /*0034*/ 	.byte	0x00, 0xf4, 0x21, 0x00


	//----- nvinfo : EIATTR_KPARAM_INFO
	.align		4
.L_16:
        /*0038*/ 	.byte	0x04, 0x17
        /*003a*/ 	.short	(.L_18 - .L_17)
.L_17:
        /*003c*/ 	.word	0x00000000
        /*0040*/ 	.short	0x0005
        /*0042*/ 	.short	0x0028
        /*0044*/ 	.byte	0x00, 0xf4, 0x21, 0x00


	//----- nvinfo : EIATTR_KPARAM_INFO
	.align		4
.L_18:
        /*0048*/ 	.byte	0x04, 0x17
        /*004a*/ 	.short	(.L_20 - .L_19)
.L_19:
        /*004c*/ 	.word	0x00000000
        /*0050*/ 	.short	0x0004
        /*0052*/ 	.short	0x0020
        /*0054*/ 	.byte	0x00, 0xf4, 0x21, 0x00


	//----- nvinfo : EIATTR_KPARAM_INFO
	.align		4
.L_20:
        /*0058*/ 	.byte	0x04, 0x17
        /*005a*/ 	.short	(.L_22 - .L_21)
.L_21:
        /*005c*/ 	.word	0x00000000
        /*0060*/ 	.short	0x0003
        /*0062*/ 	.short	0x0018
        /*0064*/ 	.byte	0x00, 0xf4, 0x21, 0x00


	//----- nvinfo : EIATTR_KPARAM_INFO
	.align		4
.L_22:
        /*0068*/ 	.byte	0x04, 0x17
        /*006a*/ 	.short	(.L_24 - .L_23)
.L_23:
        /*006c*/ 	.word	0x00000000
        /*0070*/ 	.short	0x0002
        /*0072*/ 	.short	0x0010
        /*0074*/ 	.byte	0x00, 0xf4, 0x21, 0x00


	//----- nvinfo : EIATTR_KPARAM_INFO
	.align		4
.L_24:
        /*0078*/ 	.byte	0x04, 0x17
        /*007a*/ 	.short	(.L_26 - .L_25)
.L_25:
        /*007c*/ 	.word	0x00000000
        /*0080*/ 	.short	0x0001
        /*0082*/ 	.short	0x0008
        /*0084*/ 	.byte	0x00, 0xf4, 0x21, 0x00


	//----- nvinfo : EIATTR_KPARAM_INFO
	.align		4
.L_26:
        /*0088*/ 	.byte	0x04, 0x17
        /*008a*/ 	.short	(.L_28 - .L_27)
.L_27:
        /*008c*/ 	.word	0x00000000
        /*0090*/ 	.short	0x0000
        /*0092*/ 	.short	0x0000
        /*0094*/ 	.byte	0x00, 0xf4, 0x21, 0x00


	//----- nvinfo : EIATTR_SPARSE_MMA_MASK
	.align		4
.L_28:
        /*0098*/ 	.byte	0x03, 0x50
        /*009a*/ 	.short	0x0000


	//----- nvinfo : EIATTR_MAXREG_COUNT
	.align		4
        /*009c*/ 	.byte	0x03, 0x1b
        /*009e*/ 	.short	0x00ff


	//----- nvinfo : EIATTR_EXIT_INSTR_OFFSETS
	.align		4
        /*00a0*/ 	.byte	0x04, 0x1c
        /*00a2*/ 	.short	(.L_30 - .L_29)


	//   ....[0]....
.L_29:
        /*00a4*/ 	.word	0x000017c0


	//   ....[1]....
        /*00a8*/ 	.word	0x00001810


	//----- nvinfo : EIATTR_REQNTID
	.align		4
.L_30:
        /*00ac*/ 	.byte	0x04, 0x10
        /*00ae*/ 	.short	(.L_32 - .L_31)
.L_31:
        /*00b0*/ 	.word	0x00000100
        /*00b4*/ 	.word	0x00000001
        /*00b8*/ 	.word	0x00000001


	//----- nvinfo : EIATTR_CBANK_PARAM_SIZE
	.align		4
.L_32:
        /*00bc*/ 	.byte	0x03, 0x19
        /*00be*/ 	.short	0x0040


	//----- nvinfo : EIATTR_PARAM_CBANK
	.align		4
        /*00c0*/ 	.byte	0x04, 0x0a
        /*00c2*/ 	.short	(.L_34 - .L_33)
	.align		4
.L_33:
        /*00c4*/ 	.word	index@(.nv.constant0.triton_poi_fused_add_native_group_norm_relu_23)
        /*00c8*/ 	.short	0x0210
        /*00ca*/ 	.short	0x0040


	//----- nvinfo : EIATTR_SW_WAR
	.align		4
.L_34:
        /*00cc*/ 	.byte	0x04, 0x36
        /*00ce*/ 	.short	(.L_36 - .L_35)
.L_35:
        /*00d0*/ 	.word	0x00000008
.L_36:


//--------------------- .nv.callgraph             --------------------------
	.section	.nv.callgraph,"",@"SHT_CUDA_CALLGRAPH"
	.align	4
	.sectionentsize	8
	.align		4
        /*0000*/ 	.word	0x00000000
	.align		4
        /*0004*/ 	.word	0xffffffff
	.align		4
        /*0008*/ 	.word	0x00000000
	.align		4
        /*000c*/ 	.word	0xfffffffe
	.align		4
        /*0010*/ 	.word	0x00000000
	.align		4
        /*0014*/ 	.word	0xfffffffd
	.align		4
        /*0018*/ 	.word	0x00000000
	.align		4
        /*001c*/ 	.word	0xfffffffc


//--------------------- .nv.constant4             --------------------------
	.section	.nv.constant4,"a",@progbits
	.align	8
	.align		8
.nv.constant4:
        /*0000*/ 	.dword	_$_str


//--------------------- .text.triton_poi_fused_add_native_group_norm_relu_23 --------------------------
	.section	.text.triton_poi_fused_add_native_group_norm_relu_23,"ax",@progbits
	.sectionflags	@"SHF_BARRIERS=1"
	.align	128
        .global         triton_poi_fused_add_native_group_norm_relu_23
        .type           triton_poi_fused_add_native_group_norm_relu_23,@function
        .size           triton_poi_fused_add_native_group_norm_relu_23,(.L_x_1 - triton_poi_fused_add_native_group_norm_relu_23)
        .other          triton_poi_fused_add_native_group_norm_relu_23,@"STO_CUDA_ENTRY STV_DEFAULT"
triton_poi_fused_add_native_group_norm_relu_23:
.text.triton_poi_fused_add_native_group_norm_relu_23:
[----:B------:R-:W0:Y:S01]  /*0000*/  LDC R1, c[0x0][0x28] ;  /* 0x00000a00ff017b82 */ /* 0x000e220000000800 */
[----:B------:R-:W1:Y:S07]  /*0010*/  S2R R2, SR_TID.X ;  /* 0x0000000000027919 */ /* 0x000e6e0000002100 */
[----:B------:R-:W2:Y:S01]  /*0020*/  LDC.64 R12, c[0x0][0x210] ;  /* 0x00008400ff0c7b82 */ /* 0x000ea20000000a00 */
[----:B------:R-:W-:Y:S02]  /*0030*/  CS2R R8, SRZ ;  /* 0x0000000000087805 */ /* 0x000fe4000001ff00 */
[----:B------:R-:W-:Y:S01]  /*0040*/  CS2R R10, SRZ ;  /* 0x00000000000a7805 */ /* 0x000fe2000001ff00 */
[----:B------:R-:W3:Y:S01]  /*0050*/  S2R R14, SR_CTAID.X ;  /* 0x00000000000e7919 */ /* 0x000ee20000002500 */
[----:B------:R-:W-:Y:S01]  /*0060*/  ULDC.64 UR6, c[0x0][0x208] ;  /* 0x0000820000067ab9 */ /* 0x000fe20000000a00 */
[----:B------:R-:W4:Y:S02]  /*0070*/  S2R R40, SR_CTAID.Y ;  /* 0x0000000000287919 */ /* 0x000f240000002600 */
[----:B------:R-:W5:Y:S01]  /*0080*/  LDC.64 R26, c[0x0][0x218] ;  /* 0x00008600ff1a7b82 */ /* 0x000f620000000a00 */
[----:B-1----:R-:W-:Y:S01]  /*0090*/  SHF.R.U32.HI R3, RZ, 0x2, R2 ;  /* 0x00000002ff037819 */ /* 0x002fe20000011602 */
[----:B------:R-:W-:-:S02]  /*00a0*/  IMAD.SHL.U32 R5, R2, 0x4, RZ ;  /* 0x0000000402057824 */ /* 0x000fc400078e00ff */
[----:B---3--:R-:W-:Y:S01]  /*00b0*/  IMAD.SHL.U32 R0, R14, 0x10, RZ ;  /* 0x000000100e007824 */ /* 0x008fe200078e00ff */
[----:B------:R-:W-:Y:S02]  /*00c0*/  SGXT.U32 R3, R3, 0x6 ;  /* 0x000000060303781a */ /* 0x000fe40000000000 */
[----:B------:R-:W-:Y:S02]  /*00d0*/  SHF.R.S32.HI R14, RZ, 0x1b, R14 ;  /* 0x0000001bff0e7819 */ /* 0x000fe4000001140e */
[----:B------:R-:W-:Y:S02]  /*00e0*/  LOP3.LUT R21, R0, 0xc, R5, 0xf8, !PT ;  /* 0x0000000c00157812 */ /* 0x000fe400078ef805 */
[----:B----4-:R-:W-:Y:S02]  /*00f0*/  PRMT R16, R3, 0x6540, R40 ;  /* 0x0000654003107816 */ /* 0x010fe40000000028 */
[----:B------:R-:W-:Y:S02]  /*0100*/  ISETP.GE.AND P4, PT, R21, 0x200, PT ;  /* 0x000002001500780c */ /* 0x000fe40003f86270 */
[----:B------:R-:W-:-:S04]  /*0110*/  LOP3.LUT R4, R16, 0x80, RZ, 0xfc, !PT ;  /* 0x0000008010047812 */ /* 0x000fc800078efcff */
[C---:B------:R-:W-:Y:S02]  /*0120*/  ISETP.LT.AND P2, PT, R4.reuse, 0x100, !P4 ;  /* 0x000001000400780c */ /* 0x040fe40006741270 */
[----:B------:R-:W-:Y:S02]  /*0130*/  LEA R37, R4, R21, 0x9 ;  /* 0x0000001504257211 */ /* 0x000fe400078e48ff */
[----:B------:R-:W-:Y:S02]  /*0140*/  SHF.R.S32.HI R3, RZ, 0x17, R40 ;  /* 0x00000017ff037819 */ /* 0x000fe40000011428 */
[----:B------:R-:W-:Y:S01]  /*0150*/  SGXT R14, R14, 0x1 ;  /* 0x000000010e0e781a */ /* 0x000fe20000000200 */
[----:B--2---:R-:W-:Y:S01]  /*0160*/  IMAD.WIDE R6, R37, 0x4, R12 ;  /* 0x0000000425067825 */ /* 0x004fe200078e020c */
[----:B------:R-:W-:Y:S02]  /*0170*/  SGXT R3, R3, 0x1 ;  /* 0x000000010303781a */ /* 0x000fe40000000200 */
[----:B------:R-:W-:-:S02]  /*0180*/  LOP3.LUT R36, R16, 0xc0, RZ, 0xfc, !PT ;  /* 0x000000c010247812 */ /* 0x000fc400078efcff */
[----:B------:R-:W-:Y:S01]  /*0190*/  LEA.HI R14, R14, R21, RZ, 0x4 ;  /* 0x000000150e0e7211 */ /* 0x000fe200078f20ff */
[----:B------:R1:W2:Y:S01]  /*01a0*/  @P2 LDG.E.EL.128 R8, desc[UR6][R6.64] ;  /* 0x0000000606082981 */ /* 0x0002a2000c2e1d00 */
[----:B------:R-:W-:Y:S01]  /*01b0*/  LEA.HI R4, R3, R4, RZ, 0x6 ;  /* 0x0000000403047211 */ /* 0x000fe200078f30ff */
[----:B------:R-:W-:Y:S01]  /*01c0*/  HFMA2.MMA R42, -RZ, RZ, 0, 0 ;  /* 0x00000000ff2a7435 */ /* 0x000fe200000001ff */
[----:B------:R-:W-:Y:S02]  /*01d0*/  SHF.R.S32.HI R45, RZ, 0x4, R14 ;  /* 0x00000004ff2d7819 */ /* 0x000fe4000001140e */
[----:B------:R-:W-:Y:S02]  /*01e0*/  CS2R R34, SRZ ;  /* 0x0000000000227805 */ /* 0x000fe4000001ff00 */
[----:B------:R-:W-:Y:S01]  /*01f0*/  SHF.R.S32.HI R4, RZ, 0x6, R4 ;  /* 0x00000006ff047819 */ /* 0x000fe20000011404 */
[----:B------:R-:W-:Y:S01]  /*0200*/  IMAD.MOV.U32 R44, RZ, RZ, RZ ;  /* 0x000000ffff2c7224 */ /* 0x000fe200078e00ff */
[----:B------:R-:W-:Y:S01]  /*0210*/  ISETP.LT.AND P3, PT, R36, 0x100, !P4 ;  /* 0x000001002400780c */ /* 0x000fe20006761270 */
[----:B------:R-:W-:Y:S01]  /*0220*/  IMAD.MOV.U32 R53, RZ, RZ, RZ ;  /* 0x000000ffff357224 */ /* 0x000fe200078e00ff */
[----:B------:R-:W-:-:S02]  /*0230*/  CS2R R28, SRZ ;  /* 0x00000000001c7805 */ /* 0x000fc4000001ff00 */
[----:B-1----:R-:W-:Y:S01]  /*0240*/  LEA.HI R6, R3, R36, RZ, 0x6 ;  /* 0x0000002403067211 */ /* 0x002fe200078f30ff */
[----:B------:R-:W-:Y:S01]  /*0250*/  IMAD R39, R4, 0x20, R45 ;  /* 0x0000002004277824 */ /* 0x000fe200078e022d */
[----:B------:R-:W-:Y:S01]  /*0260*/  LEA R36, R36, R21, 0x9 ;  /* 0x0000001524247211 */ /* 0x000fe200078e48ff */
[----:B------:R-:W-:Y:S01]  /*0270*/  IMAD.MOV.U32 R41, RZ, RZ, RZ ;  /* 0x000000ffff297224 */ /* 0x000fe200078e00ff */
[----:B------:R-:W-:Y:S01]  /*0280*/  SHF.R.S32.HI R6, RZ, 0x6, R6 ;  /* 0x00000006ff067819 */ /* 0x000fe20000011406 */
[----:B-----5:R-:W-:Y:S01]  /*0290*/  IMAD.WIDE R14, R39, 0x4, R26 ;  /* 0x00000004270e7825 */ /* 0x020fe200078e021a */
[----:B------:R-:W-:Y:S02]  /*02a0*/  CS2R R30, SRZ ;  /* 0x00000000001e7805 */ /* 0x000fe4000001ff00 */
[----:B------:R-:W-:Y:S01]  /*02b0*/  CS2R R22, SRZ ;  /* 0x0000000000167805 */ /* 0x000fe2000001ff00 */
[----:B------:R-:W-:Y:S01]  /*02c0*/  IMAD R25, R6, 0x20, R45 ;  /* 0x0000002006197824 */ /* 0x000fe200078e022d */
[----:B------:R-:W2:Y:S01]  /*02d0*/  @P2 LDG.E.EL R35, desc[UR6][R14.64] ;  /* 0x000000060e232981 */ /* 0x000ea2000c2e1900 */
[----:B------:R-:W-:-:S03]  /*02e0*/  IMAD.WIDE R6, R36, 0x4, R12 ;  /* 0x0000000424067825 */ /* 0x000fc600078e020c */
[----:B------:R-:W3:Y:S01]  /*02f0*/  @P2 LDG.E.EL R44, desc[UR6][R14.64] ;  /* 0x000000060e2c2981 */ /* 0x000ee2000c2e1900 */
[----:B------:R-:W-:-:S03]  /*0300*/  IMAD.WIDE R18, R25, 0x4, R26 ;  /* 0x0000000419127825 */ /* 0x000fc600078e021a */
[----:B------:R-:W4:Y:S04]  /*0310*/  @P2 LDG.E.EL R53, desc[UR6][R14.64] ;  /* 0x000000060e352981 */ /* 0x000f28000c2e1900 */
[----:B------:R1:W5:Y:S04]  /*0320*/  @P2 LDG.E.EL R42, desc[UR6][R14.64] ;  /* 0x000000060e2a2981 */ /* 0x000368000c2e1900 */
[----:B------:R1:W5:Y:S04]  /*0330*/  @P3 LDG.E.EL.128 R28, desc[UR6][R6.64] ;  /* 0x00000006061c3981 */ /* 0x000368000c2e1d00 */
[----:B------:R-:W5:Y:S01]  /*0340*/  @P3 LDG.E.EL R41, desc[UR6][R18.64] ;  /* 0x0000000612293981 */ /* 0x000f62000c2e1900 */
[----:B-1----:R-:W1:Y:S03]  /*0350*/  LDC.64 R14, c[0x0][0x220] ;  /* 0x00008800ff0e7b82 */ /* 0x002e660000000a00 */
[----:B------:R-:W5:Y:S01]  /*0360*/  @P3 LDG.E.EL R23, desc[UR6][R18.64] ;  /* 0x0000000612173981 */ /* 0x000f62000c2e1900 */
[----:B------:R-:W-:-:S02]  /*0370*/  LEA.HI R4, R3, R16, RZ, 0x6 ;  /* 0x0000001003047211 */ /* 0x000fc400078f30ff */
[C---:B------:R-:W-:Y:S01]  /*0380*/  LOP3.LUT R24, R16.reuse, 0x40, RZ, 0xfc, !PT ;  /* 0x0000004010187812 */ /* 0x040fe200078efcff */
[----:B------:R-:W-:Y:S01]  /*0390*/  IMAD.MOV.U32 R57, RZ, RZ, RZ ;  /* 0x000000ffff397224 */ /* 0x000fe200078e00ff */
[----:B------:R-:W-:Y:S01]  /*03a0*/  SHF.R.S32.HI R4, RZ, 0x6, R4 ;  /* 0x00000006ff047819 */ /* 0x000fe20000011404 */
[----:B------:R-:W-:Y:S01]  /*03b0*/  IMAD.MOV.U32 R20, RZ, RZ, RZ ;  /* 0x000000ffff147224 */ /* 0x000fe200078e00ff */
[----:B------:R-:W-:Y:S01]  /*03c0*/  ISETP.LT.AND P0, PT, R16, 0x100, !P4 ;  /* 0x000001001000780c */ /* 0x000fe20006701270 */
[----:B------:R-:W-:Y:S01]  /*03d0*/  IMAD.MOV.U32 R38, RZ, RZ, RZ ;  /* 0x000000ffff267224 */ /* 0x000fe200078e00ff */
[----:B------:R-:W-:Y:S01]  /*03e0*/  LEA.HI R3, R3, R24, RZ, 0x6 ;  /* 0x0000001803037211 */ /* 0x000fe200078f30ff */
[----:B------:R-:W-:Y:S01]  /*03f0*/  HFMA2.MMA R49, -RZ, RZ, 0, 0 ;  /* 0x00000000ff317435 */ /* 0x000fe200000001ff */
[----:B------:R-:W-:Y:S02]  /*0400*/  LEA R43, R4, R45, 0x5 ;  /* 0x0000002d042b7211 */ /* 0x000fe400078e28ff */
[----:B0-----:R-:W-:-:S02]  /*0410*/  CS2R R6, SRZ ;  /* 0x0000000000067805 */ /* 0x001fc4000001ff00 */
[----:B------:R-:W-:Y:S01]  /*0420*/  SHF.R.S32.HI R3, RZ, 0x6, R3 ;  /* 0x00000006ff037819 */ /* 0x000fe20000011403 */
[----:B------:R-:W5:Y:S01]  /*0430*/  @P3 LDG.E.EL R38, desc[UR6][R18.64] ;  /* 0x0000000612263981 */ /* 0x000f62000c2e1900 */
[----:B------:R-:W-:Y:S01]  /*0440*/  IMAD.WIDE R32, R43, 0x4, R26 ;  /* 0x000000042b207825 */ /* 0x000fe200078e021a */
[----:B------:R-:W-:Y:S02]  /*0450*/  ISETP.LT.AND P1, PT, R24, 0x100, !P4 ;  /* 0x000001001800780c */ /* 0x000fe40006721270 */
[----:B------:R1:W5:Y:S01]  /*0460*/  @P3 LDG.E.EL R34, desc[UR6][R18.64] ;  /* 0x0000000612223981 */ /* 0x000362000c2e1900 */
[----:B------:R-:W-:Y:S01]  /*0470*/  LEA R45, R3, R45, 0x5 ;  /* 0x0000002d032d7211 */ /* 0x000fe200078e28ff */
[----:B------:R-:W-:Y:S02]  /*0480*/  HFMA2.MMA R55, -RZ, RZ, 0, 0 ;  /* 0x00000000ff377435 */ /* 0x000fe400000001ff */
[----:B------:R-:W5:Y:S04]  /*0490*/  @P0 LDG.E.EL R7, desc[UR6][R32.64] ;  /* 0x0000000620070981 */ /* 0x000f68000c2e1900 */
[----:B------:R-:W5:Y:S01]  /*04a0*/  @P0 LDG.E.EL R6, desc[UR6][R32.64] ;  /* 0x0000000620060981 */ /* 0x000f62000c2e1900 */
[----:B-1----:R-:W-:-:S03]  /*04b0*/  IMAD.WIDE R18, R43, 0x4, R14 ;  /* 0x000000042b127825 */ /* 0x002fc600078e020e */
[----:B------:R-:W5:Y:S04]  /*04c0*/  @P0 LDG.E.EL R57, desc[UR6][R32.64] ;  /* 0x0000000620390981 */ /* 0x000f68000c2e1900 */
[----:B------:R3:W5:Y:S01]  /*04d0*/  @P0 LDG.E.EL R20, desc[UR6][R32.64] ;  /* 0x0000000620140981 */ /* 0x000762000c2e1900 */
[----:B------:R-:W-:Y:S01]  /*04e0*/  CS2R R46, SRZ ;  /* 0x00000000002e7805 */ /* 0x000fe2000001ff00 */
[----:B------:R-:W-:Y:S02]  /*04f0*/  IMAD.MOV.U32 R59, RZ, RZ, RZ ;  /* 0x000000ffff3b7224 */ /* 0x000fe400078e00ff */
[----:B------:R-:W-:Y:S01]  /*0500*/  IMAD.MOV.U32 R61, RZ, RZ, RZ ;  /* 0x000000ffff3d7224 */ /* 0x000fe200078e00ff */
[----:B------:R-:W-:Y:S01]  /*0510*/  MOV R17, RZ ;  /* 0x000000ff00117202 */ /* 0x000fe20000000f00 */
[----:B------:R-:W-:Y:S01]  /*0520*/  IMAD.MOV.U32 R43, RZ, RZ, RZ ;  /* 0x000000ffff2b7224 */ /* 0x000fe200078e00ff */
[----:B------:R-:W5:Y:S01]  /*0530*/  @P0 LDG.E.EL R55, desc[UR6][R18.64] ;  /* 0x0000000612370981 */ /* 0x000f62000c2e1900 */
[----:B------:R-:W-:-:S04]  /*0540*/  IMAD.WIDE R26, R45, 0x4, R26 ;  /* 0x000000042d1a7825 */ /* 0x000fc800078e021a */
[----:B------:R-:W5:Y:S04]  /*0550*/  @P0 LDG.E.EL R43, desc[UR6][R18.64] ;  /* 0x00000006122b0981 */ /* 0x000f68000c2e1900 */
[----:B------:R-:W5:Y:S01]  /*0560*/  @P1 LDG.E.EL R17, desc[UR6][R26.64] ;  /* 0x000000061a111981 */ /* 0x000f62000c2e1900 */
[----:B--2---:R-:W-:Y:S01]  /*0570*/  FADD R35, -R35, R8 ;  /* 0x0000000823237221 */ /* 0x004fe20000000100 */
[----:B----4-:R-:W-:Y:S01]  /*0580*/  FADD R53, -R53, R10 ;  /* 0x0000000a35357221 */ /* 0x010fe20000000100 */
[----:B---3--:R-:W-:Y:S01]  /*0590*/  FADD R32, -R44, R9 ;  /* 0x000000092c207221 */ /* 0x008fe20000000100 */
[----:B------:R-:W-:-:S04]  /*05a0*/  IMAD.WIDE R8, R45, 0x4, R14 ;  /* 0x000000042d087825 */ /* 0x000fc800078e020e */
[----:B-----5:R-:W-:Y:S01]  /*05b0*/  FADD R42, -R42, R11 ;  /* 0x0000000b2a2a7221 */ /* 0x020fe20000000100 */
[----:B------:R-:W2:Y:S01]  /*05c0*/  @P1 LDG.E.EL R22, desc[UR6][R26.64] ;  /* 0x000000061a161981 */ /* 0x000ea2000c2e1900 */
[----:B------:R-:W-:Y:S01]  /*05d0*/  IMAD.WIDE R10, R39, 0x4, R14 ;  /* 0x00000004270a7825 */ /* 0x000fe200078e020e */
[----:B------:R-:W-:-:S03]  /*05e0*/  MOV R39, RZ ;  /* 0x000000ff00277202 */ /* 0x000fc60000000f00 */
[----:B------:R-:W-:Y:S02]  /*05f0*/  IMAD.MOV.U32 R44, RZ, RZ, RZ ;  /* 0x000000ffff2c7224 */ /* 0x000fe400078e00ff */
[----:B------:R-:W-:Y:S01]  /*0600*/  FADD R33, -R41, R28 ;  /* 0x0000001c29217221 */ /* 0x000fe20000000100 */
[----:B------:R-:W-:-:S04]  /*0610*/  IMAD.WIDE R14, R25, 0x4, R14 ;  /* 0x00000004190e7825 */ /* 0x000fc800078e020e */
[----:B------:R-:W-:Y:S01]  /*0620*/  FADD R30, -R23, R30 ;  /* 0x0000001e171e7221 */ /* 0x000fe20000000100 */
[----:B------:R-:W-:Y:S01]  /*0630*/  IMAD.MOV.U32 R25, RZ, RZ, RZ ;  /* 0x000000ffff197224 */ /* 0x000fe200078e00ff */
[----:B------:R-:W-:Y:S01]  /*0640*/  LEA R45, R24, R21, 0x9 ;  /* 0x00000015182d7211 */ /* 0x000fe200078e48ff */
[----:B------:R-:W-:Y:S01]  /*0650*/  IMAD.MOV.U32 R28, RZ, RZ, RZ ;  /* 0x000000ffff1c7224 */ /* 0x000fe200078e00ff */
[----:B------:R-:W3:Y:S01]  /*0660*/  @P1 LDG.E.EL R47, desc[UR6][R8.64] ;  /* 0x00000006082f1981 */ /* 0x000ee2000c2e1900 */
[----:B------:R-:W-:Y:S02]  /*0670*/  IMAD.MOV.U32 R41, RZ, RZ, RZ ;  /* 0x000000ffff297224 */ /* 0x000fe400078e00ff */
[----:B------:R-:W-:Y:S01]  /*0680*/  IMAD.MOV.U32 R23, RZ, RZ, RZ ;  /* 0x000000ffff177224 */ /* 0x000fe200078e00ff */
[----:B------:R-:W4:Y:S04]  /*0690*/  @P1 LDG.E.EL R44, desc[UR6][R8.64] ;  /* 0x00000006082c1981 */ /* 0x000f28000c2e1900 */
[----:B------:R-:W5:Y:S04]  /*06a0*/  @P1 LDG.E.EL R39, desc[UR6][R8.64] ;  /* 0x0000000608271981 */ /* 0x000f68000c2e1900 */
[----:B------:R0:W2:Y:S04]  /*06b0*/  @P1 LDG.E.EL R59, desc[UR6][R8.64] ;  /* 0x00000006083b1981 */ /* 0x0000a8000c2e1900 */
[----:B------:R-:W2:Y:S04]  /*06c0*/  @P2 LDG.E.EL R25, desc[UR6][R10.64] ;  /* 0x000000060a192981 */ /* 0x000ea8000c2e1900 */
[----:B------:R-:W2:Y:S01]  /*06d0*/  @P2 LDG.E.EL R49, desc[UR6][R10.64] ;  /* 0x000000060a312981 */ /* 0x000ea2000c2e1900 */
[----:B0-----:R-:W-:-:S03]  /*06e0*/  CS2R R8, SRZ ;  /* 0x0000000000087805 */ /* 0x001fc6000001ff00 */
[----:B------:R-:W2:Y:S04]  /*06f0*/  @P2 LDG.E.EL R61, desc[UR6][R10.64] ;  /* 0x000000060a3d2981 */ /* 0x000ea8000c2e1900 */
[----:B------:R0:W2:Y:S04]  /*0700*/  @P2 LDG.E.EL R28, desc[UR6][R10.64] ;  /* 0x000000060a1c2981 */ /* 0x0000a8000c2e1900 */
[----:B------:R-:W2:Y:S04]  /*0710*/  @P0 LDG.E.EL R41, desc[UR6][R18.64] ;  /* 0x0000000612290981 */ /* 0x000ea8000c2e1900 */
[----:B------:R1:W2:Y:S01]  /*0720*/  @P0 LDG.E.EL R23, desc[UR6][R18.64] ;  /* 0x0000000612170981 */ /* 0x0002a2000c2e1900 */
[----:B0-----:R-:W-:Y:S01]  /*0730*/  CS2R R10, SRZ ;  /* 0x00000000000a7805 */ /* 0x001fe2000001ff00 */
[----:B------:R-:W-:-:S02]  /*0740*/  IMAD.MOV.U32 R3, RZ, RZ, RZ ;  /* 0x000000ffff037224 */ /* 0x000fc400078e00ff */
[----:B------:R-:W2:Y:S01]  /*0750*/  @P3 LDG.E.EL R46, desc[UR6][R14.64] ;  /* 0x000000060e2e3981 */ /* 0x000ea2000c2e1900 */
[----:B------:R-:W-:-:S03]  /*0760*/  IMAD.MOV.U32 R4, RZ, RZ, RZ ;  /* 0x000000ffff047224 */ /* 0x000fc600078e00ff */
[----:B------:R-:W2:Y:S01]  /*0770*/  @P1 LDG.E.EL R3, desc[UR6][R26.64] ;  /* 0x000000061a031981 */ /* 0x000ea2000c2e1900 */
[----:B-1----:R-:W-:-:S03]  /*0780*/  IMAD.WIDE R18, R45, 0x4, R12 ;  /* 0x000000042d127825 */ /* 0x002fc600078e020c */
[----:B------:R0:W2:Y:S04]  /*0790*/  @P1 LDG.E.EL R4, desc[UR6][R26.64] ;  /* 0x000000061a041981 */ /* 0x0000a8000c2e1900 */
[----:B------:R-:W2:Y:S01]  /*07a0*/  @P1 LDG.E.EL.128 R8, desc[UR6][R18.64] ;  /* 0x0000000612081981 */ /* 0x000ea2000c2e1d00 */
[----:B0-----:R-:W-:Y:S01]  /*07b0*/  FADD R26, -R38, R31 ;  /* 0x0000001f261a7221 */ /* 0x001fe20000000100 */
[----:B------:R-:W-:Y:S01]  /*07c0*/  IMAD.MOV.U32 R38, RZ, RZ, RZ ;  /* 0x000000ffff267224 */ /* 0x000fe200078e00ff */
[----:B------:R-:W-:Y:S01]  /*07d0*/  MOV R31, RZ ;  /* 0x000000ff001f7202 */ /* 0x000fe20000000f00 */
[----:B------:R-:W-:-:S04]  /*07e0*/  IMAD.MOV.U32 R27, RZ, RZ, RZ ;  /* 0x000000ffff1b7224 */ /* 0x000fc800078e00ff */
[----:B------:R-:W3:Y:S01]  /*07f0*/  @P3 LDG.E.EL R38, desc[UR6][R14.64] ;  /* 0x000000060e263981 */ /* 0x000ee2000c2e1900 */
[----:B------:R-:W-:-:S03]  /*0800*/  IMAD R51, R16, 0x200, R21 ;  /* 0x0000020010337824 */ /* 0x000fc600078e0215 */
[----:B------:R-:W4:Y:S04]  /*0810*/  @P3 LDG.E.EL R31, desc[UR6][R14.64] ;  /* 0x000000060e1f3981 */ /* 0x000f28000c2e1900 */
[----:B------:R0:W4:Y:S02]  /*0820*/  @P3 LDG.E.EL R27, desc[UR6][R14.64] ;  /* 0x000000060e1b3981 */ /* 0x000124000c2e1900 */
[----:B0-----:R-:W-:Y:S01]  /*0830*/  CS2R R14, SRZ ;  /* 0x00000000000e7805 */ /* 0x001fe2000001ff00 */
[----:B--2---:R-:W-:Y:S01]  /*0840*/  FADD R24, -R17, R10 ;  /* 0x0000000a11187221 */ /* 0x004fe20000000100 */
[----:B------:R-:W-:Y:S01]  /*0850*/  IMAD.WIDE R16, R51, 0x4, R12 ;  /* 0x0000000433107825 */ /* 0x000fe200078e020c */
[----:B------:R-:W-:-:S06]  /*0860*/  CS2R R12, SRZ ;  /* 0x00000000000c7805 */ /* 0x000fcc000001ff00 */
[----:B------:R0:W2:Y:S01]  /*0870*/  @P0 LDG.E.EL.128 R12, desc[UR6][R16.64] ;  /* 0x00000006100c0981 */ /* 0x0000a2000c2e1d00 */
[----:B------:R-:W-:-:S04]  /*0880*/  IMAD.MOV.U32 R48, RZ, RZ, 0x3a800000 ;  /* 0x3a800000ff307424 */ /* 0x000fc800078e00ff */
[-C--:B------:R-:W-:Y:S01]  /*0890*/  FFMA R61, R61, R48.reuse, 9.9999997473787516356e-06 ;  /* 0x3727c5ac3d3d7423 */ /* 0x080fe20000000030 */
[----:B---3--:R-:W-:-:S03]  /*08a0*/  FFMA R38, R38, R48, 9.9999997473787516356e-06 ;  /* 0x3727c5ac26267423 */ /* 0x008fc60000000030 */
[----:B------:R-:W1:Y:S08]  /*08b0*/  MUFU.RSQ R10, R61 ;  /* 0x0000003d000a7308 */ /* 0x000e700000001400 */
[----:B------:R-:W3:Y:S01]  /*08c0*/  MUFU.RSQ R38, R38 ;  /* 0x0000002600267308 */ /* 0x000ee20000001400 */
[----:B------:R-:W-:Y:S01]  /*08d0*/  FADD R22, -R22, R11 ;  /* 0x0000000b16167221 */ /* 0x000fe20000000100 */
[----:B------:R-:W-:Y:S01]  /*08e0*/  FFMA R59, R59, R48, 9.9999997473787516356e-06 ;  /* 0x3727c5ac3b3b7423 */ /* 0x000fe20000000030 */
[----:B-1----:R-:W-:-:S02]  /*08f0*/  FMUL R53, R10, R53 ;  /* 0x000000350a357220 */ /* 0x002fc40000400000 */
[----:B------:R-:W1:Y:S01]  /*0900*/  LDC.64 R10, c[0x0][0x228] ;  /* 0x00008a00ff0a7b82 */ /* 0x000e620000000a00 */
[----:B------:R-:W-:Y:S01]  /*0910*/  FFMA R28, R28, R48, 9.9999997473787516356e-06 ;  /* 0x3727c5ac1c1c7423 */ /* 0x000fe20000000030 */
[----:B---3--:R-:W-:Y:S01]  /*0920*/  FMUL R26, R38, R26 ;  /* 0x0000001a261a7220 */ /* 0x008fe20000400000 */
[-C--:B------:R-:W-:Y:S02]  /*0930*/  FFMA R38, R23, R48.reuse, 9.9999997473787516356e-06 ;  /* 0x3727c5ac17267423 */ /* 0x080fe40000000030 */
[----:B------:R3:W0:Y:S08]  /*0940*/  MUFU.RSQ R19, R28 ;  /* 0x0000001c00137308 */ /* 0x0006300000001400 */
[----:B------:R-:W1:Y:S08]  /*0950*/  MUFU.RSQ R59, R59 ;  /* 0x0000003b003b7308 */ /* 0x000e700000001400 */
[----:B------:R-:W1:Y:S01]  /*0960*/  MUFU.RSQ R23, R38 ;  /* 0x0000002600177308 */ /* 0x000e620000001400 */
[----:B0-----:R-:W-:Y:S01]  /*0970*/  HFMA2.MMA R16, -RZ, RZ, 0, 0 ;  /* 0x00000000ff107435 */ /* 0x001fe200000001ff */
[----:B---3--:R-:W-:Y:S01]  /*0980*/  FFMA R28, R55, R48, 9.9999997473787516356e-06 ;  /* 0x3727c5ac371c7423 */ /* 0x008fe20000000030 */
[----:B------:R-:W-:Y:S01]  /*0990*/  FMUL R42, R19, R42 ;  /* 0x0000002a132a7220 */ /* 0x000fe20000400000 */
[----:B-1----:R-:W-:Y:S01]  /*09a0*/  IMAD.WIDE R10, R21, 0x4, R10 ;  /* 0x00000004150a7825 */ /* 0x002fe200078e020a */
[----:B------:R-:W-:-:S03]  /*09b0*/  CS2R R18, SRZ ;  /* 0x0000000000127805 */ /* 0x000fc6000001ff00 */
[----:B------:R-:W-:Y:S01]  /*09c0*/  FMUL R50, R59, R22 ;  /* 0x000000163b327220 */ /* 0x000fe20000400000 */
[----:B------:R-:W-:Y:S02]  /*09d0*/  IMAD.MOV.U32 R17, RZ, RZ, RZ ;  /* 0x000000ffff117224 */ /* 0x000fe400078e00ff */
[----:B------:R-:W-:-:S04]  /*09e0*/  IMAD.MOV.U32 R22, RZ, RZ, RZ ;  /* 0x000000ffff167224 */ /* 0x000fc800078e00ff */
[----:B------:R4:W3:Y:S01]  /*09f0*/  @!P4 LDG.E.EL.128 R16, desc[UR6][R10.64] ;  /* 0x000000060a10c981 */ /* 0x0008e2000c2e1d00 */
[----:B--2---:R-:W-:Y:S01]  /*0a00*/  FADD R20, -R20, R15 ;  /* 0x0000000f14147221 */ /* 0x004fe20000000100 */
[----:B------:R-:W-:Y:S02]  /*0a10*/  FADD R57, -R57, R14 ;  /* 0x0000000e39397221 */ /* 0x000fe40000000100 */
[----:B------:R-:W0:Y:S01]  /*0a20*/  LDC.64 R14, c[0x0][0x230] ;  /* 0x00008c00ff0e7b82 */ /* 0x000e220000000a00 */
[----:B------:R-:W-:Y:S01]  /*0a30*/  FMUL R52, R23, R20 ;  /* 0x0000001417347220 */ /* 0x000fe20000400000 */
[----:B------:R-:W-:Y:S01]  /*0a40*/  MOV R23, RZ ;  /* 0x000000ff00177202 */ /* 0x000fe20000000f00 */
[----:B0-----:R-:W-:Y:S01]  /*0a50*/  IMAD.WIDE R54, R21, 0x4, R14 ;  /* 0x0000000415367825 */ /* 0x001fe200078e020e */
[----:B------:R-:W-:-:S06]  /*0a60*/  CS2R R20, SRZ ;  /* 0x0000000000147805 */ /* 0x000fcc000001ff00 */
[----:B------:R0:W3:Y:S01]  /*0a70*/  @!P4 LDG.E.EL.128 R20, desc[UR6][R54.64] ;  /* 0x000000063614c981 */ /* 0x0000e2000c2e1d00 */
[-C--:B----4-:R-:W-:Y:S01]  /*0a80*/  FFMA R11, R27, R48.reuse, 9.9999997473787516356e-06 ;  /* 0x3727c5ac1b0b7423 */ /* 0x090fe20000000030 */
[-C--:B-----5:R-:W-:Y:S01]  /*0a90*/  FFMA R27, R39, R48.reuse, 9.9999997473787516356e-06 ;  /* 0x3727c5ac271b7423 */ /* 0x0a0fe20000000030 */
[----:B------:R-:W1:Y:S01]  /*0aa0*/  MUFU.RSQ R28, R28 ;  /* 0x0000001c001c7308 */ /* 0x000e620000001400 */
[----:B------:R-:W2:Y:S07]  /*0ab0*/  LDC.64 R38, c[0x0][0x238] ;  /* 0x00008e00ff267b82 */ /* 0x000eae0000000a00 */
[----:B------:R-:W4:Y:S08]  /*0ac0*/  MUFU.RSQ R11, R11 ;  /* 0x0000000b000b7308 */ /* 0x000f300000001400 */
[----:B------:R-:W5:Y:S01]  /*0ad0*/  MUFU.RSQ R27, R27 ;  /* 0x0000001b001b7308 */ /* 0x000f620000001400 */
[----:B-1----:R-:W-:Y:S01]  /*0ae0*/  FMUL R57, R28, R57 ;  /* 0x000000391c397220 */ /* 0x002fe20000400000 */
[-C--:B0-----:R-:W-:Y:S01]  /*0af0*/  FFMA R55, R49, R48.reuse, 9.9999997473787516356e-06 ;  /* 0x3727c5ac31377423 */ /* 0x081fe20000000030 */
[-C--:B------:R-:W-:Y:S01]  /*0b00*/  FFMA R41, R41, R48.reuse, 9.9999997473787516356e-06 ;  /* 0x3727c5ac29297423 */ /* 0x080fe20000000030 */
[-C--:B------:R-:W-:Y:S01]  /*0b10*/  FFMA R43, R43, R48.reuse, 9.9999997473787516356e-06 ;  /* 0x3727c5ac2b2b7423 */ /* 0x080fe20000000030 */
[----:B------:R-:W-:-:S03]  /*0b20*/  FFMA R47, R47, R48, 9.9999997473787516356e-06 ;  /* 0x3727c5ac2f2f7423 */ /* 0x000fc60000000030 */
[----:B------:R-:W-:Y:S01]  /*0b30*/  MUFU.RSQ R55, R55 ;  /* 0x0000003700377308 */ /* 0x000fe20000001400 */
[-CC-:B---3--:R-:W-:Y:S01]  /*0b40*/  FFMA R10, R52, R19.reuse, R23.reuse ;  /* 0x00000013340a7223 */ /* 0x188fe20000000017 */
[-CC-:B------:R-:W-:Y:S01]  /*0b50*/  FFMA R14, R26, R19.reuse, R23.reuse ;  /* 0x000000131a0e7223 */ /* 0x180fe20000000017 */
[-CC-:B------:R-:W-:Y:S01]  /*0b60*/  FFMA R42, R42, R19.reuse, R23.reuse ;  /* 0x000000132a2a7223 */ /* 0x180fe20000000017 */
[----:B------:R-:W-:Y:S01]  /*0b70*/  FFMA R50, R50, R19, R23 ;  /* 0x0000001332327223 */ /* 0x000fe20000000017 */
[----:B----4-:R-:W-:Y:S01]  /*0b80*/  FMUL R19, R11, R30 ;  /* 0x0000001e0b137220 */ /* 0x010fe20000400000 */
[----:B-----5:R-:W-:Y:S01]  /*0b90*/  FMUL R23, R27, R24 ;  /* 0x000000181b177220 */ /* 0x020fe20000400000 */
[----:B------:R-:W-:Y:S01]  /*0ba0*/  FFMA R30, R25, R48, 9.9999997473787516356e-06 ;  /* 0x3727c5ac191e7423 */ /* 0x000fe20000000030 */
[-CC-:B------:R-:W-:Y:S01]  /*0bb0*/  FFMA R15, R57, R18.reuse, R22.reuse ;  /* 0x00000012390f7223 */ /* 0x180fe20000000016 */
[-CC-:B------:R-:W-:Y:S01]  /*0bc0*/  FFMA R11, R19, R18.reuse, R22.reuse ;  /* 0x00000012130b7223 */ /* 0x180fe20000000016 */
[-CC-:B------:R-:W-:Y:S01]  /*0bd0*/  FFMA R53, R53, R18.reuse, R22.reuse ;  /* 0x0000001235357223 */ /* 0x180fe20000000016 */
[----:B------:R-:W-:Y:S01]  /*0be0*/  FFMA R23, R23, R18, R22 ;  /* 0x0000001217177223 */ /* 0x000fe20000000016 */
[----:B------:R-:W-:Y:S01]  /*0bf0*/  FADD R22, -R34, R29 ;  /* 0x0000001d22167221 */ /* 0x000fe20000000100 */
[----:B------:R-:W0:Y:S01]  /*0c00*/  MUFU.RSQ R30, R30 ;  /* 0x0000001e001e7308 */ /* 0x000e220000001400 */
[----:B------:R-:W-:Y:S01]  /*0c10*/  HFMA2.MMA R26, -RZ, RZ, 0, 0 ;  /* 0x00000000ff1a7435 */ /* 0x000fe200000001ff */
[----:B------:R-:W-:Y:S01]  /*0c20*/  FFMA R34, R31, R48, 9.9999997473787516356e-06 ;  /* 0x3727c5ac1f227423 */ /* 0x000fe20000000030 */
[----:B------:R-:W-:-:S02]  /*0c30*/  IMAD.MOV.U32 R24, RZ, RZ, RZ ;  /* 0x000000ffff187224 */ /* 0x000fc400078e00ff */
[----:B------:R-:W-:Y:S02]  /*0c40*/  IMAD.MOV.U32 R25, RZ, RZ, RZ ;  /* 0x000000ffff197224 */ /* 0x000fe400078e00ff */
[----:B------:R-:W-:Y:S01]  /*0c50*/  IMAD.MOV.U32 R27, RZ, RZ, RZ ;  /* 0x000000ffff1b7224 */ /* 0x000fe200078e00ff */
[----:B------:R-:W1:Y:S01]  /*0c60*/  MUFU.RSQ R34, R34 ;  /* 0x0000002200227308 */ /* 0x000e620000001400 */
[----:B--2---:R-:W-:-:S04]  /*0c70*/  IMAD.WIDE R18, R51, 0x4, R38 ;  /* 0x0000000433127825 */ /* 0x004fc800078e0226 */
[-C--:B------:R-:W-:Y:S01]  /*0c80*/  FFMA R51, R44, R48.reuse, 9.9999997473787516356e-06 ;  /* 0x3727c5ac2c337423 */ /* 0x080fe20000000030 */
[----:B------:R-:W-:Y:S01]  /*0c90*/  FFMA R48, R46, R48, 9.9999997473787516356e-06 ;  /* 0x3727c5ac2e307423 */ /* 0x000fe20000000030 */
[----:B------:R2:W3:Y:S01]  /*0ca0*/  @P0 LDG.E.EL.128 R24, desc[UR6][R18.64] ;  /* 0x0000000612180981 */ /* 0x0004e2000c2e1d00 */
[----:B0-----:R-:W-:Y:S01]  /*0cb0*/  FMUL R49, R30, R35 ;  /* 0x000000231e317220 */ /* 0x001fe20000400000 */
[----:B------:R-:W-:Y:S01]  /*0cc0*/  CS2R R28, SRZ ;  /* 0x00000000001c7805 */ /* 0x000fe2000001ff00 */
[----:B------:R-:W-:Y:S01]  /*0cd0*/  IMAD.MOV.U32 R30, RZ, RZ, RZ ;  /* 0x000000ffff1e7224 */ /* 0x000fe200078e00ff */
[----:B------:R-:W-:Y:S01]  /*0ce0*/  MOV R31, RZ ;  /* 0x000000ff001f7202 */ /* 0x000fe20000000f00 */
[----:B--2---:R-:W-:Y:S02]  /*0cf0*/  IMAD.WIDE R18, R45, 0x4, R38 ;  /* 0x000000042d127825 */ /* 0x004fe400078e0226 */
[----:B------:R-:W0:Y:S02]  /*0d00*/  MUFU.RSQ R45, R48 ;  /* 0x00000030002d7308 */ /* 0x000e240000001400 */
[----:B------:R-:W-:Y:S01]  /*0d10*/  FMUL R46, R55, R32 ;  /* 0x00000020372e7220 */ /* 0x000fe20000400000 */
[----:B-1----:R-:W-:Y:S01]  /*0d20*/  FMUL R55, R34, R33 ;  /* 0x0000002122377220 */ /* 0x002fe20000400000 */
[----:B------:R1:W2:Y:S01]  /*0d30*/  @P1 LDG.E.EL.128 R28, desc[UR6][R18.64] ;  /* 0x00000006121c1981 */ /* 0x0002a2000c2e1d00 */
[----:B------:R-:W-:-:S02]  /*0d40*/  CS2R R32, SRZ ;  /* 0x0000000000207805 */ /* 0x000fc4000001ff00 */
[----:B------:R-:W-:Y:S01]  /*0d50*/  CS2R R34, SRZ ;  /* 0x0000000000227805 */ /* 0x000fe2000001ff00 */
[----:B-1----:R-:W-:-:S04]  /*0d60*/  IMAD.WIDE R18, R37, 0x4, R38 ;  /* 0x0000000425127825 */ /* 0x002fc800078e0226 */
[----:B0-----:R-:W-:Y:S01]  /*0d70*/  FMUL R22, R45, R22 ;  /* 0x000000162d167220 */ /* 0x001fe20000400000 */
[----:B------:R-:W-:Y:S01]  /*0d80*/  IMAD.WIDE R44, R36, 0x4, R38 ;  /* 0x00000004242c7825 */ /* 0x000fe200078e0226 */
[----:B------:R0:W4:Y:S01]  /*0d90*/  @P2 LDG.E.EL.128 R32, desc[UR6][R18.64] ;  /* 0x0000000612202981 */ /* 0x000122000c2e1d00 */
[----:B------:R-:W-:Y:S02]  /*0da0*/  CS2R R36, SRZ ;  /* 0x0000000000247805 */ /* 0x000fe4000001ff00 */
[----:B------:R-:W-:-:S06]  /*0db0*/  CS2R R38, SRZ ;  /* 0x0000000000267805 */ /* 0x000fcc000001ff00 */
[----:B------:R1:W5:Y:S01]  /*0dc0*/  @P3 LDG.E.EL.128 R36, desc[UR6][R44.64] ;  /* 0x000000062c243981 */ /* 0x000362000c2e1d00 */
[----:B------:R-:W0:Y:S01]  /*0dd0*/  S2R R48, SR_TID.X ;  /* 0x0000000000307919 */ /* 0x000e220000002100 */
[----:B------:R-:W0:Y:S01]  /*0de0*/  S2UR UR5, SR_CgaCtaId ;  /* 0x00000000000579c3 */ /* 0x000e220000008800 */
[----:B------:R-:W1:Y:S01]  /*0df0*/  MUFU.RSQ R41, R41 ;  /* 0x0000002900297308 */ /* 0x000e620000001400 */
[----:B------:R-:W-:-:S07]  /*0e00*/  FADD R4, -R4, R9 ;  /* 0x0000000904047221 */ /* 0x000fce0000000100 */
[----:B------:R-:W0:Y:S01]  /*0e10*/  MUFU.RSQ R52, R43 ;  /* 0x0000002b00347308 */ /* 0x000e220000001400 */
[----:B------:R-:W-:Y:S01]  /*0e20*/  FADD R12, -R7, R12 ;  /* 0x0000000c070c7221 */ /* 0x000fe20000000100 */
[----:B------:R-:W-:-:S06]  /*0e30*/  FADD R13, -R6, R13 ;  /* 0x0000000d060d7221 */ /* 0x000fcc0000000100 */
[----:B------:R-:W0:Y:S01]  /*0e40*/  MUFU.RSQ R9, R47 ;  /* 0x0000002f00097308 */ /* 0x000e220000001400 */
[----:B-1----:R-:W-:-:S07]  /*0e50*/  FMUL R41, R41, R12 ;  /* 0x0000000c29297220 */ /* 0x002fce0000400000 */
[----:B------:R-:W1:Y:S01]  /*0e60*/  MUFU.RSQ R51, R51 ;  /* 0x0000003300337308 */ /* 0x000e620000001400 */
[----:B------:R-:W-:Y:S01]  /*0e70*/  FADD R8, -R3, R8 ;  /* 0x0000000803087221 */ /* 0x000fe20000000100 */
[----:B0-----:R-:W-:Y:S01]  /*0e80*/  FMUL R52, R52, R13 ;  /* 0x0000000d34347220 */ /* 0x001fe20000400000 */
[----:B------:R-:W-:Y:S01]  /*0e90*/  IMAD.SHL.U32 R3, R2, 0x400, RZ ;  /* 0x0000040002037824 */ /* 0x000fe200078e00ff */
[----:B------:R-:W-:Y:S01]  /*0ea0*/  UMOV UR4, 0x400 ;  /* 0x0000040000047882 */ /* 0x000fe20000000000 */
[----:B------:R-:W-:Y:S01]  /*0eb0*/  FFMA R41, R41, R16, R20 ;  /* 0x0000001029297223 */ /* 0x000fe20000000014 */
[----:B------:R-:W-:Y:S01]  /*0ec0*/  SHF.R.U32.HI R6, RZ, 0x2, R48 ;  /* 0x00000002ff067819 */ /* 0x000fe20000011630 */
[----:B------:R-:W-:Y:S01]  /*0ed0*/  FFMA R52, R52, R17, R21 ;  /* 0x0000001134347223 */ /* 0x000fe20000000015 */
[----:B------:R-:W-:Y:S01]  /*0ee0*/  UPRMT UR4, UR5, 0x654, UR4 ;  /* 0x0000065405047896 */ /* 0x000fe20008000004 */
[----:B------:R-:W-:Y:S01]  /*0ef0*/  LOP3.LUT R3, R3, 0xc00, RZ, 0xc0, !PT ;  /* 0x00000c0003037812 */ /* 0x000fe200078ec0ff */
[----:B------:R-:W-:Y:S01]  /*0f00*/  FMUL R9, R9, R8 ;  /* 0x0000000809097220 */ /* 0x000fe20000400000 */
[----:B------:R-:W-:Y:S01]  /*0f10*/  SGXT.U32 R6, R6, 0x6 ;  /* 0x000000060606781a */ /* 0x000fe20000000000 */
[----:B-1----:R-:W-:-:S03]  /*0f20*/  FMUL R4, R51, R4 ;  /* 0x0000000433047220 */ /* 0x002fc60000400000 */
[----:B------:R-:W-:Y:S01]  /*0f30*/  LOP3.LUT R19, R3, R6, RZ, 0xfc, !PT ;  /* 0x0000000603137212 */ /* 0x000fe200078efcff */
[-CC-:B------:R-:W-:Y:S01]  /*0f40*/  FFMA R9, R9, R16.reuse, R20.reuse ;  /* 0x0000001009097223 */ /* 0x180fe20000000014 */
[C---:B------:R-:W-:Y:S01]  /*0f50*/  LOP3.LUT R7, R3.reuse, 0x100, RZ, 0xfc, !PT ;  /* 0x0000010003077812 */ /* 0x040fe200078efcff */
[-CC-:B------:R-:W-:Y:S01]  /*0f60*/  FFMA R4, R4, R17.reuse, R21.reuse ;  /* 0x0000001104047223 */ /* 0x180fe20000000015 */
[C---:B------:R-:W-:Y:S02]  /*0f70*/  LEA.HI R6, R3.reuse, UR4, RZ, 0x1c ;  /* 0x0000000403067c11 */ /* 0x040fe4000f8fe0ff */
[C---:B------:R-:W-:Y:S02]  /*0f80*/  LOP3.LUT R44, R3.reuse, 0x200, RZ, 0xfc, !PT ;  /* 0x00000200032c7812 */ /* 0x040fe400078efcff */
[----:B------:R-:W-:Y:S02]  /*0f90*/  LOP3.LUT R3, R3, 0x300, RZ, 0xfc, !PT ;  /* 0x0000030003037812 */ /* 0x000fe400078efcff */
[----:B------:R-:W-:Y:S01]  /*0fa0*/  LEA.HI R18, R7, UR4, RZ, 0x1c ;  /* 0x0000000407127c11 */ /* 0x000fe2000f8fe0ff */
[----:B------:R-:W-:Y:S01]  /*0fb0*/  FFMA R49, R49, R16, R20 ;  /* 0x0000001031317223 */ /* 0x000fe20000000014 */
[----:B------:R-:W-:Y:S01]  /*0fc0*/  LEA.HI R44, R44, UR4, RZ, 0x1c ;  /* 0x000000042c2c7c11 */ /* 0x000fe2000f8fe0ff */
[----:B------:R-:W-:Y:S01]  /*0fd0*/  FFMA R46, R46, R17, R21 ;  /* 0x000000112e2e7223 */ /* 0x000fe20000000015 */
[----:B------:R-:W-:-:S02]  /*0fe0*/  LEA.HI R54, R3, UR4, RZ, 0x1c ;  /* 0x0000000403367c11 */ /* 0x000fc4000f8fe0ff */
[C---:B------:R-:W-:Y:S01]  /*0ff0*/  LEA R7, R19.reuse, R6, 0x2 ;  /* 0x0000000613077211 */ /* 0x040fe200078e10ff */
[----:B------:R-:W-:Y:S01]  /*1000*/  IMAD R6, R19, 0x4, R18 ;  /* 0x0000000413067824 */ /* 0x000fe200078e0212 */
[----:B------:R-:W-:Y:S01]  /*1010*/  LOP3.LUT R13, R5, 0xfc, RZ, 0xc0, !PT ;  /* 0x000000fc050d7812 */ /* 0x000fe200078ec0ff */
[C---:B------:R-:W-:Y:S01]  /*1020*/  IMAD R3, R19.reuse, 0x4, R54 ;  /* 0x0000000413037824 */ /* 0x040fe200078e0236 */
[----:B------:R-:W-:Y:S01]  /*1030*/  LEA R18, R19, R44, 0x2 ;  /* 0x0000002c13127211 */ /* 0x000fe200078e10ff */
[----:B------:R-:W-:Y:S01]  /*1040*/  FFMA R55, R55, R16, R20 ;  /* 0x0000001037377223 */ /* 0x000fe20000000014 */
[----:B------:R-:W-:Y:S01]  /*1050*/  PRMT R40, R13, 0x6540, R40 ;  /* 0x000065400d287816 */ /* 0x000fe20000000028 */
[----:B------:R-:W-:Y:S01]  /*1060*/  FFMA R22, R22, R17, R21 ;  /* 0x0000001116167223 */ /* 0x000fe20000000015 */
[----:B------:R-:W-:Y:S02]  /*1070*/  LOP3.LUT R16, R5, 0x3fc, RZ, 0xc0, !PT ;  /* 0x000003fc05107812 */ /* 0x000fe400078ec0ff */
[----:B------:R-:W-:-:S02]  /*1080*/  SHF.R.U32.HI R48, RZ, 0x2, R48 ;  /* 0x00000002ff307819 */ /* 0x000fc40000011630 */
[--C-:B------:R-:W-:Y:S02]  /*1090*/  SHF.R.S32.HI R17, RZ, 0x1f, R40.reuse ;  /* 0x0000001fff117819 */ /* 0x100fe40000011428 */
[----:B------:R-:W-:Y:S02]  /*10a0*/  SHF.R.S32.HI R21, RZ, 0x1f, R40 ;  /* 0x0000001fff157819 */ /* 0x000fe40000011428 */
[-C--:B------:R-:W-:Y:S02]  /*10b0*/  LEA.HI R17, R17, R40.reuse, RZ, 0x6 ;  /* 0x0000002811117211 */ /* 0x080fe400078f30ff */
[----:B------:R-:W-:Y:S02]  /*10c0*/  SHF.R.U32.HI R2, RZ, 0x6, R2 ;  /* 0x00000006ff027819 */ /* 0x000fe40000011602 */
[----:B------:R-:W-:Y:S02]  /*10d0*/  LEA.HI R21, R21, R40, RZ, 0x6 ;  /* 0x0000002815157211 */ /* 0x000fe400078f30ff */
[----:B------:R-:W-:-:S02]  /*10e0*/  SHF.L.U32 R17, R17, 0x9, RZ ;  /* 0x0000000911117819 */ /* 0x000fc400000006ff */
[----:B------:R-:W-:Y:S02]  /*10f0*/  LOP3.LUT R21, R21, 0xffffffc0, RZ, 0xc0, !PT ;  /* 0xffffffc015157812 */ /* 0x000fe400078ec0ff */
[----:B------:R-:W-:Y:S02]  /*1100*/  LOP3.LUT R17, R17, 0xffff8000, RZ, 0xc0, !PT ;  /* 0xffff800011117812 */ /* 0x000fe400078ec0ff */
[C---:B---3--:R-:W-:Y:S01]  /*1110*/  FSETP.GEU.AND P0, PT, R15.reuse, -R26, PT ;  /* 0x8000001a0f00720b */ /* 0x048fe20003f0e000 */
[----:B------:R-:W-:Y:S01]  /*1120*/  FADD R15, R15, R26 ;  /* 0x0000001a0f0f7221 */ /* 0x000fe20000000000 */
[C---:B------:R-:W-:Y:S01]  /*1130*/  FSETP.GEU.AND P2, PT, R41.reuse, -R24, PT ;  /* 0x800000182900720b */ /* 0x040fe20003f4e000 */
[----:B------:R-:W-:Y:S01]  /*1140*/  FADD R24, R41, R24 ;  /* 0x0000001829187221 */ /* 0x000fe20000000000 */
[C---:B------:R-:W-:Y:S01]  /*1150*/  FSETP.GEU.AND P1, PT, R52.reuse, -R25, PT ;  /* 0x800000193400720b */ /* 0x040fe20003f2e000 */
[----:B------:R-:W-:Y:S01]  /*1160*/  FADD R25, R52, R25 ;  /* 0x0000001934197221 */ /* 0x000fe20000000000 */
[----:B------:R-:W-:-:S02]  /*1170*/  FSEL R15, R15, RZ, P0 ;  /* 0x000000ff0f0f7208 */ /* 0x000fc40000000000 */
[C---:B------:R-:W-:Y:S01]  /*1180*/  FSETP.GEU.AND P0, PT, R10.reuse, -R27, PT ;  /* 0x8000001b0a00720b */ /* 0x040fe20003f0e000 */
[----:B------:R-:W-:Y:S01]  /*1190*/  FADD R10, R10, R27 ;  /* 0x0000001b0a0a7221 */ /* 0x000fe20000000000 */
[----:B------:R-:W-:Y:S02]  /*11a0*/  FSEL R24, R24, RZ, P2 ;  /* 0x000000ff18187208 */ /* 0x000fe40001000000 */
[----:B------:R-:W-:Y:S02]  /*11b0*/  FSEL R25, R25, RZ, P1 ;  /* 0x000000ff19197208 */ /* 0x000fe40000800000 */
[C---:B--2---:R-:W-:Y:S01]  /*11c0*/  FSETP.GEU.AND P2, PT, R9.reuse, -R28, PT ;  /* 0x8000001c0900720b */ /* 0x044fe20003f4e000 */
[----:B------:R-:W-:Y:S01]  /*11d0*/  FADD R9, R9, R28 ;  /* 0x0000001c09097221 */ /* 0x000fe20000000000 */
[C---:B------:R-:W-:Y:S01]  /*11e0*/  FSETP.GEU.AND P1, PT, R4.reuse, -R29, PT ;  /* 0x8000001d0400720b */ /* 0x040fe20003f2e000 */
[----:B------:R-:W-:Y:S01]  /*11f0*/  FADD R4, R4, R29 ;  /* 0x0000001d04047221 */ /* 0x000fe20000000000 */
[----:B------:R-:W-:Y:S01]  /*1200*/  FSEL R10, R10, RZ, P0 ;  /* 0x000000ff0a0a7208 */ /* 0x000fe20000000000 */
[C---:B------:R-:W-:Y:S01]  /*1210*/  FADD R8, R23.reuse, R30 ;  /* 0x0000001e17087221 */ /* 0x040fe20000000000 */
[----:B------:R-:W-:-:S02]  /*1220*/  FSETP.GEU.AND P0, PT, R23, -R30, PT ;  /* 0x8000001e1700720b */ /* 0x000fc40003f0e000 */
[----:B------:R-:W-:Y:S01]  /*1230*/  FSEL R12, R9, RZ, P2 ;  /* 0x000000ff090c7208 */ /* 0x000fe20001000000 */
[----:B------:R-:W-:Y:S01]  /*1240*/  STS [R7], R24 ;  /* 0x0000001807007388 */ /* 0x000fe20000000800 */
[----:B------:R-:W-:Y:S02]  /*1250*/  FSEL R9, R4, RZ, P1 ;  /* 0x000000ff04097208 */ /* 0x000fe40000800000 */
[----:B------:R-:W-:Y:S02]  /*1260*/  FSEL R13, R8, RZ, P0 ;  /* 0x000000ff080d7208 */ /* 0x000fe40000000000 */
[C---:B----4-:R-:W-:Y:S01]  /*1270*/  FSETP.GEU.AND P3, PT, R49.reuse, -R32, PT ;  /* 0x800000203100720b */ /* 0x050fe20003f6e000 */
[----:B------:R-:W-:Y:S01]  /*1280*/  FADD R32, R49, R32 ;  /* 0x0000002031207221 */ /* 0x000fe20000000000 */
[C---:B------:R-:W-:Y:S01]  /*1290*/  FSETP.GEU.AND P2, PT, R46.reuse, -R33, PT ;  /* 0x800000212e00720b */ /* 0x040fe20003f4e000 */
[----:B------:R-:W-:Y:S01]  /*12a0*/  FADD R33, R46, R33 ;  /* 0x000000212e217221 */ /* 0x000fe20000000000 */
[C---:B------:R-:W-:Y:S01]  /*12b0*/  FSETP.GEU.AND P4, PT, R50.reuse, -R31, PT ;  /* 0x8000001f3200720b */ /* 0x040fe20003f8e000 */
[----:B------:R-:W-:Y:S01]  /*12c0*/  STS [R6+0x400], R25 ;  /* 0x0004001906007388 */ /* 0x000fe20000000800 */
[C---:B------:R-:W-:Y:S01]  /*12d0*/  FSETP.GEU.AND P1, PT, R53.reuse, -R34, PT ;  /* 0x800000223500720b */ /* 0x040fe20003f2e000 */
[----:B------:R-:W-:Y:S01]  /*12e0*/  FADD R31, R50, R31 ;  /* 0x0000001f321f7221 */ /* 0x000fe20000000000 */
[----:B------:R-:W-:Y:S01]  /*12f0*/  FADD R34, R53, R34 ;  /* 0x0000002235227221 */ /* 0x000fe20000000000 */
[C---:B------:R-:W-:Y:S01]  /*1300*/  FSETP.GEU.AND P0, PT, R42.reuse, -R35, PT ;  /* 0x800000232a00720b */ /* 0x040fe20003f0e000 */
[----:B------:R-:W-:Y:S01]  /*1310*/  STS [R18+0x800], R15 ;  /* 0x0008000f12007388 */ /* 0x000fe20000000800 */
[----:B------:R-:W-:Y:S01]  /*1320*/  FADD R35, R42, R35 ;  /* 0x000000232a237221 */ /* 0x000fe20000000000 */
[----:B------:R-:W-:-:S02]  /*1330*/  FSEL R32, R32, RZ, P3 ;  /* 0x000000ff20207208 */ /* 0x000fc40001800000 */
[----:B------:R-:W-:Y:S01]  /*1340*/  STS [R3+0xc00], R10 ;  /* 0x000c000a03007388 */ /* 0x000fe20000000800 */
[----:B------:R-:W-:Y:S02]  /*1350*/  FSEL R33, R33, RZ, P2 ;  /* 0x000000ff21217208 */ /* 0x000fe40001000000 */
[----:B-----5:R-:W-:Y:S01]  /*1360*/  FSETP.GEU.AND P3, PT, R55, -R36, PT ;  /* 0x800000243700720b */ /* 0x020fe20003f6e000 */
[----:B------:R-:W-:Y:S01]  /*1370*/  STS [R7+0x100], R12 ;  /* 0x0001000c07007388 */ /* 0x000fe20000000800 */
[----:B------:R-:W-:Y:S01]  /*1380*/  FSEL R4, R31, RZ, P4 ;  /* 0x000000ff1f047208 */ /* 0x000fe20002000000 */
[----:B------:R-:W-:Y:S01]  /*1390*/  FADD R36, R55, R36 ;  /* 0x0000002437247221 */ /* 0x000fe20000000000 */
[C---:B------:R-:W-:Y:S01]  /*13a0*/  FSETP.GEU.AND P2, PT, R22.reuse, -R37, PT ;  /* 0x800000251600720b */ /* 0x040fe20003f4e000 */
[----:B------:R0:W-:Y:S01]  /*13b0*/  STS [R6+0x500], R9 ;  /* 0x0005000906007388 */ /* 0x0001e20000000800 */
[----:B------:R-:W-:Y:S01]  /*13c0*/  FSEL R8, R35, RZ, P0 ;  /* 0x000000ff23087208 */ /* 0x000fe20000000000 */
[----:B------:R-:W-:Y:S01]  /*13d0*/  FADD R22, R22, R37 ;  /* 0x0000002516167221 */ /* 0x000fe20000000000 */
[C---:B------:R-:W-:Y:S01]  /*13e0*/  FSETP.GEU.AND P0, PT, R14.reuse, -R39, PT ;  /* 0x800000270e00720b */ /* 0x040fe20003f0e000 */
[----:B------:R-:W-:Y:S01]  /*13f0*/  FADD R14, R14, R39 ;  /* 0x000000270e0e7221 */ /* 0x000fe20000000000 */
[----:B------:R-:W-:Y:S01]  /*1400*/  STS [R18+0x900], R13 ;  /* 0x0009000d12007388 */ /* 0x000fe20000000800 */
[----:B0-----:R-:W-:-:S02]  /*1410*/  FSEL R9, R34, RZ, P1 ;  /* 0x000000ff22097208 */ /* 0x001fc40000800000 */
[C---:B------:R-:W-:Y:S01]  /*1420*/  FSETP.GEU.AND P1, PT, R11.reuse, -R38, PT ;  /* 0x800000260b00720b */ /* 0x040fe20003f2e000 */
[----:B------:R-:W-:Y:S01]  /*1430*/  FADD R11, R11, R38 ;  /* 0x000000260b0b7221 */ /* 0x000fe20000000000 */
[----:B------:R0:W-:Y:S01]  /*1440*/  STS [R3+0xd00], R4 ;  /* 0x000d000403007388 */ /* 0x0001e20000000800 */
[----:B------:R-:W-:Y:S02]  /*1450*/  FSEL R36, R36, RZ, P3 ;  /* 0x000000ff24247208 */ /* 0x000fe40001800000 */
[----:B------:R-:W-:Y:S01]  /*1460*/  FSEL R5, R22, RZ, P2 ;  /* 0x000000ff16057208 */ /* 0x000fe20001000000 */
[----:B------:R-:W-:Y:S01]  /*1470*/  STS [R7+0x200], R32 ;  /* 0x0002002007007388 */ /* 0x000fe20000000800 */
[----:B------:R-:W-:Y:S02]  /*1480*/  FSEL R19, R11, RZ, P1 ;  /* 0x000000ff0b137208 */ /* 0x000fe40000800000 */
[----:B------:R-:W-:Y:S01]  /*1490*/  FSEL R20, R14, RZ, P0 ;  /* 0x000000ff0e147208 */ /* 0x000fe20000000000 */
[----:B------:R-:W-:Y:S04]  /*14a0*/  STS [R6+0x600], R33 ;  /* 0x0006002106007388 */ /* 0x000fe80000000800 */
[----:B------:R1:W-:Y:S04]  /*14b0*/  STS [R18+0xa00], R9 ;  /* 0x000a000912007388 */ /* 0x0003e80000000800 */
[----:B------:R2:W-:Y:S04]  /*14c0*/  STS [R3+0xe00], R8 ;  /* 0x000e000803007388 */ /* 0x0005e80000000800 */
[----:B------:R-:W-:Y:S04]  /*14d0*/  STS [R7+0x300], R36 ;  /* 0x0003002407007388 */ /* 0x000fe80000000800 */
[----:B------:R-:W-:Y:S01]  /*14e0*/  STS [R6+0x700], R5 ;  /* 0x0007000506007388 */ /* 0x000fe20000000800 */
[----:B0-----:R-:W-:-:S03]  /*14f0*/  LOP3.LUT R4, R16, 0x400, RZ, 0xfc, !PT ;  /* 0x0000040010047812 */ /* 0x001fc600078efcff */
[----:B------:R0:W-:Y:S04]  /*1500*/  STS [R18+0xb00], R19 ;  /* 0x000b001312007388 */ /* 0x0001e80000000800 */
[----:B------:R3:W-:Y:S01]  /*1510*/  STS [R3+0xf00], R20 ;  /* 0x000f001403007388 */ /* 0x0007e20000000800 */
[----:B-1----:R-:W-:Y:S02]  /*1520*/  LOP3.LUT R9, R16, 0x800, RZ, 0xfc, !PT ;  /* 0x0000080010097812 */ /* 0x002fe400078efcff */
[----:B--2---:R-:W-:Y:S02]  /*1530*/  SHF.R.U32.HI R8, RZ, 0x4, R4 ;  /* 0x00000004ff087819 */ /* 0x004fe40000011604 */
[----:B------:R-:W-:Y:S01]  /*1540*/  SHF.R.U32.HI R9, RZ, 0x4, R9 ;  /* 0x00000004ff097819 */ /* 0x000fe20000011609 */
[----:B0-----:R-:W0:Y:S01]  /*1550*/  LDC.64 R18, c[0x0][0x240] ;  /* 0x00009000ff127b82 */ /* 0x001e220000000a00 */
[----:B------:R-:W-:-:S02]  /*1560*/  LOP3.LUT R4, R48, 0x30, RZ, 0xc0, !PT ;  /* 0x0000003030047812 */ /* 0x000fc400078ec0ff */
[----:B------:R-:W-:Y:S02]  /*1570*/  LOP3.LUT R8, R8, 0x70, RZ, 0xc0, !PT ;  /* 0x0000007008087812 */ /* 0x000fe400078ec0ff */
[----:B------:R-:W-:Y:S02]  /*1580*/  LOP3.LUT R10, R9, 0xb0, RZ, 0xc0, !PT ;  /* 0x000000b0090a7812 */ /* 0x000fe400078ec0ff */
[----:B------:R-:W-:Y:S01]  /*1590*/  IADD3 R9, R4, UR4, RZ ;  /* 0x0000000404097c10 */ /* 0x000fe2000fffe0ff */
[----:B------:R-:W-:Y:S01]  /*15a0*/  VIADD R11, R8, UR4 ;  /* 0x00000004080b7c36 */ /* 0x000fe20008000000 */
[----:B------:R-:W-:-:S03]  /*15b0*/  IADD3 R7, R10, UR4, RZ ;  /* 0x000000040a077c10 */ /* 0x000fc6000fffe0ff */
[C---:B------:R-:W-:Y:S01]  /*15c0*/  IMAD R12, R16.reuse, 0x4, R9 ;  /* 0x00000004100c7824 */ /* 0x040fe200078e0209 */
[----:B------:R-:W-:Y:S01]  /*15d0*/  BAR.SYNC.DEFER_BLOCKING 0x0 ;  /* 0x0000000000007b1d */ /* 0x000fe20000010000 */
[C---:B------:R-:W-:Y:S01]  /*15e0*/  LEA R11, R16.reuse, R11, 0x2 ;  /* 0x0000000b100b7211 */ /* 0x040fe200078e10ff */
[----:B------:R-:W-:Y:S01]  /*15f0*/  IMAD R7, R16, 0x4, R7 ;  /* 0x0000000410077824 */ /* 0x000fe200078e0207 */
[----:B---3--:R-:W-:-:S03]  /*1600*/  SGXT.U32 R3, R2, 0x2 ;  /* 0x000000020203781a */ /* 0x008fc60000000000 */
[----:B------:R-:W1:Y:S04]  /*1610*/  LDS.128 R12, [R12] ;  /* 0x000000000c0c7984 */ /* 0x000e680000000c00 */
[----:B------:R-:W2:Y:S04]  /*1620*/  LDS.128 R8, [R11+0x1000] ;  /* 0x001000000b087984 */ /* 0x000ea80000000c00 */
[----:B------:R-:W3:Y:S01]  /*1630*/  LDS.128 R4, [R7+0x2000] ;  /* 0x0020000007047984 */ /* 0x000ee20000000c00 */
[----:B------:R-:W-:Y:S02]  /*1640*/  LOP3.LUT R3, R3, R0, RZ, 0xfc, !PT ;  /* 0x0000000003037212 */ /* 0x000fe400078efcff */
[----:B------:R-:W-:-:S02]  /*1650*/  LOP3.LUT R0, R16, 0xc00, RZ, 0xfc, !PT ;  /* 0x00000c0010007812 */ /* 0x000fc400078efcff */
[----:B------:R-:W-:Y:S02]  /*1660*/  ISETP.GE.AND P0, PT, R40, 0x100, PT ;  /* 0x000001002800780c */ /* 0x000fe40003f06270 */
[----:B------:R-:W-:Y:S02]  /*1670*/  IADD3 R40, R17, R40, -R21 ;  /* 0x0000002811287210 */ /* 0x000fe40007ffe815 */
[C---:B------:R-:W-:Y:S02]  /*1680*/  LOP3.LUT R17, R3.reuse, 0x4, RZ, 0xfc, !PT ;  /* 0x0000000403117812 */ /* 0x040fe400078efcff */
[C---:B------:R-:W-:Y:S02]  /*1690*/  LOP3.LUT R2, R3.reuse, 0x8, RZ, 0xfc, !PT ;  /* 0x0000000803027812 */ /* 0x040fe400078efcff */
[----:B------:R-:W-:Y:S02]  /*16a0*/  SHF.R.U32.HI R20, RZ, 0x4, R0 ;  /* 0x00000004ff147819 */ /* 0x000fe40000011600 */
[----:B------:R-:W-:-:S02]  /*16b0*/  LOP3.LUT R0, R3, 0xc, RZ, 0xfc, !PT ;  /* 0x0000000c03007812 */ /* 0x000fc400078efcff */
[----:B------:R-:W-:Y:S02]  /*16c0*/  ISETP.LT.AND P3, PT, R3, 0x200, !P0 ;  /* 0x000002000300780c */ /* 0x000fe40004761270 */
[----:B------:R-:W-:Y:S02]  /*16d0*/  ISETP.LT.AND P2, PT, R17, 0x200, !P0 ;  /* 0x000002001100780c */ /* 0x000fe40004741270 */
[----:B------:R-:W-:Y:S01]  /*16e0*/  ISETP.LT.AND P1, PT, R2, 0x200, !P0 ;  /* 0x000002000200780c */ /* 0x000fe20004721270 */
[--C-:B------:R-:W-:Y:S01]  /*16f0*/  IMAD R3, R3, 0x40, R40.reuse ;  /* 0x0000004003037824 */ /* 0x100fe200078e0228 */
[----:B------:R-:W-:Y:S02]  /*1700*/  ISETP.LT.AND P0, PT, R0, 0x200, !P0 ;  /* 0x000002000000780c */ /* 0x000fe40004701270 */
[----:B------:R-:W-:Y:S02]  /*1710*/  LOP3.LUT R20, R20, 0xf0, RZ, 0xc0, !PT ;  /* 0x000000f014147812 */ /* 0x000fe400078ec0ff */
[----:B------:R-:W-:Y:S01]  /*1720*/  LEA R21, R17, R40, 0x6 ;  /* 0x0000002811157211 */ /* 0x000fe200078e30ff */
[----:B------:R-:W-:Y:S01]  /*1730*/  IMAD R23, R2, 0x40, R40 ;  /* 0x0000004002177824 */ /* 0x000fe200078e0228 */
[----:B------:R-:W-:Y:S01]  /*1740*/  IADD3 R17, R20, UR4, RZ ;  /* 0x0000000414117c10 */ /* 0x000fe2000fffe0ff */
[----:B0-----:R-:W-:-:S04]  /*1750*/  IMAD.WIDE R2, R3, 0x4, R18 ;  /* 0x0000000403027825 */ /* 0x001fc800078e0212 */
[--C-:B------:R-:W-:Y:S01]  /*1760*/  IMAD.WIDE R20, R21, 0x4, R18.reuse ;  /* 0x0000000415147825 */ /* 0x100fe200078e0212 */
[----:B-1----:R0:W-:Y:S03]  /*1770*/  @P3 STG.E.128 desc[UR6][R2.64], R12 ;  /* 0x0000000c02003986 */ /* 0x0021e6000c101d06 */
[----:B------:R-:W-:Y:S01]  /*1780*/  IMAD.WIDE R22, R23, 0x4, R18 ;  /* 0x0000000417167825 */ /* 0x000fe200078e0212 */
[----:B--2---:R0:W-:Y:S04]  /*1790*/  @P2 STG.E.128 desc[UR6][R20.64], R8 ;  /* 0x0000000814002986 */ /* 0x0041e8000c101d06 */
[----:B---3--:R0:W-:Y:S01]  /*17a0*/  @P1 STG.E.128 desc[UR6][R22.64], R4 ;  /* 0x0000000416001986 */ /* 0x0081e2000c101d06 */
[----:B------:R-:W-:Y:S01]  /*17b0*/  IMAD R17, R16, 0x4, R17 ;  /* 0x0000000410117824 */ /* 0x000fe200078e0211 */
[----:B0-----:R-:W-:Y:S06]  /*17c0*/  @!P0 EXIT ;  /* 0x000000000000894d */ /* 0x001fec0003800000 */
[----:B0-----:R-:W0:Y:S01]  /*17d0*/  LDS.128 R4, [R17+0x3000] ;  /* 0x0030000011047984 */ /* 0x001e220000000c00 */
[----:B------:R-:W-:-:S05]  /*17e0*/  LEA R3, R0, R40, 0x6 ;  /* 0x0000002800037211 */ /* 0x000fca00078e30ff */
[----:B------:R-:W-:-:S05]  /*17f0*/  IMAD.WIDE R18, R3, 0x4, R18 ;  /* 0x0000000403127825 */ /* 0x000fca00078e0212 */
[----:B0-----:R-:W-:Y:S01]  /*1800*/  STG.E.128 desc[UR6][R18.64], R4 ;  /* 0x0000000412007986 */ /* 0x001fe2000c101d06 */
[----:B------:R-:W-:Y:S05]  /*1810*/  EXIT ;  /* 0x000000000000794d */ /* 0x000fea0003800000 */
.L_x_0:
[----:B------:R-:W-:-:S00]  /*1820*/  BRA `(.L_x_0) ;  /* 0xfffffffc00fc7947 */ /* 0x000fc0000383ffff */
[----:B------:R-:W-:-:S00]  /*1830*/  NOP ;  /* 0x0000000000007918 */ /* 0x000fc00000000000 */
        /* <DEDUP_REMOVED lines=12> */
.L_x_1:


//--------------------- .nv.global.init           --------------------------
	.section	.nv.global.init,"aw",@progbits
.nv.global.init:
	.type		_$_str,@object
	.size		_$_str,(.L_0 - _$_str)
_$_str:
        /*0000*/ 	.byte	0x5f, 0x5f, 0x43, 0x55, 0x44, 0x41, 0x5f, 0x46, 0x54, 0x5a, 0x00
.L_0:


//--------------------- .nv.shared.triton_poi_fused_add_native_group_norm_relu_23 --------------------------
	.section	.nv.shared.triton_poi_fused_add_native_group_norm_relu_23,"aw",@nobits
	.sectionflags	@""
	.align	16
	.zero		1024


//--------------------- .nv.constant0.triton_poi_fused_add_native_group_norm_relu_23 --------------------------
	.section	.nv.constant0.triton_poi_fused_add_native_group_norm_relu_23,"a",@progbits
	.sectionflags	@""
	.align	4
.nv.constant0.triton_poi_fused_add_native_group_norm_relu_23:
	.zero		592
